//
// Generated by NVIDIA NVVM Compiler
//
// Compiler Build ID: CL-36424714
// Cuda compilation tools, release 13.0, V13.0.88
// Based on NVVM 20.0.0
//

.version 9.0
.target sm_100
.address_size 64

	// .globl	_Z12isAllowedGpuPiiiiS_

.visible .entry _Z12isAllowedGpuPiiiiS_(
	.param .u64 .ptr .align 1 _Z12isAllowedGpuPiiiiS__param_0,
	.param .u32 _Z12isAllowedGpuPiiiiS__param_1,
	.param .u32 _Z12isAllowedGpuPiiiiS__param_2,
	.param .u32 _Z12isAllowedGpuPiiiiS__param_3,
	.param .u64 .ptr .align 1 _Z12isAllowedGpuPiiiiS__param_4
)
{
	.reg .pred 	%p<16>;
	.reg .b32 	%r<39>;
	.reg .b64 	%rd<11>;

	ld.param.u64 	%rd3, [_Z12isAllowedGpuPiiiiS__param_0];
	ld.param.u32 	%r38, [_Z12isAllowedGpuPiiiiS__param_1];
	ld.param.u32 	%r16, [_Z12isAllowedGpuPiiiiS__param_2];
	ld.param.u32 	%r17, [_Z12isAllowedGpuPiiiiS__param_3];
	ld.param.u64 	%rd4, [_Z12isAllowedGpuPiiiiS__param_4];
	cvta.to.global.u64 	%rd1, %rd3;
	cvta.to.global.u64 	%rd2, %rd4;
	mov.u32 	%r18, %tid.x;
	mov.u32 	%r19, %ntid.x;
	mov.u32 	%r20, %ctaid.x;
	mad.lo.s32 	%r1, %r19, %r20, %r18;
	mov.u32 	%r21, %tid.y;
	mov.u32 	%r22, %ntid.y;
	mov.u32 	%r23, %ctaid.y;
	mad.lo.s32 	%r2, %r22, %r23, %r21;
	add.s32 	%r37, %r16, %r1;
	setp.lt.s32 	%p1, %r16, 1;
	mov.u32 	%r34, %r1;
	@%p1 bra 	$L__BB0_1;
	bra.uni 	$L__BB0_6;
$L__BB0_1:
	or.b32  	%r25, %r38, %r16;
	setp.lt.s32 	%p4, %r25, 0;
	@%p4 bra 	$L__BB0_9;
	add.s32 	%r36, %r38, %r2;
	mov.u32 	%r35, %r37;
$L__BB0_3:
	mad.lo.s32 	%r26, %r36, %r17, %r35;
	mul.wide.s32 	%rd7, %r26, 4;
	add.s64 	%rd8, %rd1, %rd7;
	ld.global.u32 	%r27, [%rd8];
	setp.ne.s32 	%p5, %r27, 1;
	@%p5 bra 	$L__BB0_8;
	mov.b32 	%r32, 0;
	st.global.u32 	[%rd2], %r32;
	bra.uni 	$L__BB0_14;
$L__BB0_5:
	add.s32 	%r34, %r34, 1;
	setp.ge.s32 	%p3, %r34, %r37;
	@%p3 bra 	$L__BB0_1;
$L__BB0_6:
	mul.wide.s32 	%rd5, %r34, 4;
	add.s64 	%rd6, %rd1, %rd5;
	ld.global.u32 	%r24, [%rd6];
	setp.ne.s32 	%p2, %r24, 1;
	@%p2 bra 	$L__BB0_5;
	mov.b32 	%r33, 0;
	st.global.u32 	[%rd2], %r33;
	bra.uni 	$L__BB0_14;
$L__BB0_8:
	add.s32 	%r9, %r36, -1;
	add.s32 	%r10, %r35, -1;
	setp.gt.s32 	%p6, %r36, %r2;
	setp.gt.s32 	%p7, %r35, %r1;
	and.pred  	%p8, %p6, %p7;
	mov.u32 	%r35, %r10;
	mov.u32 	%r36, %r9;
	@%p8 bra 	$L__BB0_3;
$L__BB0_9:
	setp.ge.s32 	%p9, %r38, %r17;
	setp.lt.s32 	%p10, %r16, 0;
	or.pred  	%p11, %p9, %p10;
	@%p11 bra 	$L__BB0_13;
$L__BB0_10:
	mad.lo.s32 	%r28, %r38, %r17, %r37;
	mul.wide.s32 	%rd9, %r28, 4;
	add.s64 	%rd10, %rd1, %rd9;
	ld.global.u32 	%r29, [%rd10];
	setp.ne.s32 	%p12, %r29, 1;
	@%p12 bra 	$L__BB0_12;
	mov.b32 	%r31, 0;
	st.global.u32 	[%rd2], %r31;
	bra.uni 	$L__BB0_14;
$L__BB0_12:
	add.s32 	%r38, %r38, 1;
	add.s32 	%r14, %r37, -1;
	setp.lt.s32 	%p13, %r38, %r17;
	setp.gt.s32 	%p14, %r37, %r1;
	and.pred  	%p15, %p13, %p14;
	mov.u32 	%r37, %r14;
	@%p15 bra 	$L__BB0_10;
$L__BB0_13:
	mov.b32 	%r30, 1;
	st.global.u32 	[%rd2], %r30;
$L__BB0_14:
	ret;

}


// ===== COMPILED SASS (sm_100) =====

	.target	sm_100

	.elftype	@"ET_EXEC"


//--------------------- .note.nv.tkinfo           --------------------------
	.section	.note.nv.tkinfo,"",@"SHT_NOTE"
	.sectionflags	@"SHF_NOTE_NV_TKINFO"
	.tkinfo
        /*0018*/ 	.word	0x00000002
        /*0030*/ 	.string	""
        /*0030*/ 	.string	"ptxas"
        /*0030*/ 	.string	"Cuda compilation tools, release 13.0, V13.0.88"
        /*0030*/ 	.string	"Build cuda_13.0.r13.0/compiler.36424714_0"
        /*0030*/ 	.string	"-arch sm_100 -m 64 "



//--------------------- .note.nv.cuinfo           --------------------------
	.section	.note.nv.cuinfo,"",@"SHT_NOTE"
	.sectionflags	@"SHF_NOTE_NV_CUINFO"
        /*0018*/ 	.short	0x0002
        /*001a*/ 	.short	0x0064
        /*001c*/ 	.short	0x0082
	.zero		2


//--------------------- .nv.info                  --------------------------
	.section	.nv.info,"",@"SHT_CUDA_INFO"
	.align	4


	//----- nvinfo : EIATTR_REGCOUNT
	.align		4
        /*0000*/ 	.byte	0x04, 0x2f
        /*0002*/ 	.short	(.L_1 - .L_0)
	.align		4
.L_0:
        /*0004*/ 	.word	index@(_Z12isAllowedGpuPiiiiS_)
        /*0008*/ 	.word	0x0000000d


	//----- nvinfo : EIATTR_FRAME_SIZE
	.align		4
.L_1:
        /*000c*/ 	.byte	0x04, 0x11
        /*000e*/ 	.short	(.L_3 - .L_2)
	.align		4
.L_2:
        /*0010*/ 	.word	index@(_Z12isAllowedGpuPiiiiS_)
        /*0014*/ 	.word	0x00000000


	//----- nvinfo : EIATTR_MIN_STACK_SIZE
	.align		4
.L_3:
        /*0018*/ 	.byte	0x04, 0x12
        /*001a*/ 	.short	(.L_5 - .L_4)
	.align		4
.L_4:
        /*001c*/ 	.word	index@(_Z12isAllowedGpuPiiiiS_)
        /*0020*/ 	.word	0x00000000
.L_5:


//--------------------- .nv.compat                --------------------------
	.section	.nv.compat,"",@"SHT_CUDA_COMPAT_INFO"
	.align	4
        /*0000*/ 	.byte	0x02, 0x09, 0x00, 0x00, 0x02, 0x02, 0x01, 0x00, 0x02, 0x05, 0x05, 0x00, 0x03, 0x07, 0x01, 0x01
        /*0010*/ 	.byte	0x02, 0x03, 0x00, 0x00, 0x02, 0x06, 0x01, 0x00, 0x04, 0x0b, 0x08, 0x00, 0x09, 0x00, 0x00, 0x00
        /*0020*/ 	.byte	0x00, 0x00, 0x00, 0x00


//--------------------- .nv.info._Z12isAllowedGpuPiiiiS_ --------------------------
	.section	.nv.info._Z12isAllowedGpuPiiiiS_,"",@"SHT_CUDA_INFO"
	.sectionflags	@""
	.align	4


	//----- nvinfo : EIATTR_CUDA_API_VERSION
	.align		4
        /*0000*/ 	.byte	0x04, 0x37
        /*0002*/ 	.short	(.L_7 - .L_6)
.L_6:
        /*0004*/ 	.word	0x00000082


	//----- nvinfo : EIATTR_KPARAM_INFO
	.align		4
.L_7:
        /*0008*/ 	.byte	0x04, 0x17
        /*000a*/ 	.short	(.L_9 - .L_8)
.L_8:
        /*000c*/ 	.word	0x00000000
        /*0010*/ 	.short	0x0004
        /*0012*/ 	.short	0x0018
        /*0014*/ 	.byte	0x00, 0xf5, 0x21, 0x00


	//----- nvinfo : EIATTR_KPARAM_INFO
	.align		4
.L_9:
        /*0018*/ 	.byte	0x04, 0x17
        /*001a*/ 	.short	(.L_11 - .L_10)
.L_10:
        /*001c*/ 	.word	0x00000000
        /*0020*/ 	.short	0x0003
        /*0022*/ 	.short	0x0010
        /*0024*/ 	.byte	0x00, 0xf0, 0x11, 0x00


	//----- nvinfo : EIATTR_KPARAM_INFO
	.align		4
.L_11:
        /*0028*/ 	.byte	0x04, 0x17
        /*002a*/ 	.short	(.L_13 - .L_12)
.L_12:
        /*002c*/ 	.word	0x00000000
        /*0030*/ 	.short	0x0002
        /*0032*/ 	.short	0x000c
        /*0034*/ 	.byte	0x00, 0xf0, 0x11, 0x00


	//----- nvinfo : EIATTR_KPARAM_INFO
	.align		4
.L_13:
        /*0038*/ 	.byte	0x04, 0x17
        /*003a*/ 	.short	(.L_15 - .L_14)
.L_14:
        /*003c*/ 	.word	0x00000000
        /*0040*/ 	.short	0x0001
        /*0042*/ 	.short	0x0008
        /*0044*/ 	.byte	0x00, 0xf0, 0x11, 0x00


	//----- nvinfo : EIATTR_KPARAM_INFO
	.align		4
.L_15:
        /*0048*/ 	.byte	0x04, 0x17
        /*004a*/ 	.short	(.L_17 - .L_16)
.L_16:
        /*004c*/ 	.word	0x00000000
        /*0050*/ 	.short	0x0000
        /*0052*/ 	.short	0x0000
        /*0054*/ 	.byte	0x00, 0xf5, 0x21, 0x00


	//----- nvinfo : EIATTR_SPARSE_MMA_MASK
	.align		4
.L_17:
        /*0058*/ 	.byte	0x03, 0x50
        /*005a*/ 	.short	0x0000


	//----- nvinfo : EIATTR_MAXREG_COUNT
	.align		4
        /*005c*/ 	.byte	0x03, 0x1b
        /*005e*/ 	.short	0x00ff


	//----- nvinfo : EIATTR_MERCURY_ISA_VERSION
	.align		4
        /*0060*/ 	.byte	0x03, 0x5f
        /*0062*/ 	.short	0x0101


	//----- nvinfo : EIATTR_VRC_CTA_INIT_COUNT
	.align		4
        /*0064*/ 	.byte	0x02, 0x4a
	.zero		1
	.zero		1


	//----- nvinfo : EIATTR_EXIT_INSTR_OFFSETS
	.align		4
        /*0068*/ 	.byte	0x04, 0x1c
        /*006a*/ 	.short	(.L_19 - .L_18)


	//   ....[0]....
.L_18:
        /*006c*/ 	.word	0x00000450


	//   ....[1]....
        /*0070*/ 	.word	0x00000480


	//   ....[2]....
        /*0074*/ 	.word	0x000004b0


	//   ....[3]....
        /*0078*/ 	.word	0x000004e0


	//----- nvinfo : EIATTR_CRS_STACK_SIZE
	.align		4
.L_19:
        /*007c*/ 	.byte	0x04, 0x1e
        /*007e*/ 	.short	(.L_21 - .L_20)
.L_20:
        /*0080*/ 	.word	0x00000000


	//----- nvinfo : EIATTR_CBANK_PARAM_SIZE
	.align		4
.L_21:
        /*0084*/ 	.byte	0x03, 0x19
        /*0086*/ 	.short	0x0020


	//----- nvinfo : EIATTR_PARAM_CBANK
	.align		4
        /*0088*/ 	.byte	0x04, 0x0a
        /*008a*/ 	.short	(.L_23 - .L_22)
	.align		4
.L_22:
        /*008c*/ 	.word	index@(.nv.constant0._Z12isAllowedGpuPiiiiS_)
        /*0090*/ 	.short	0x0380
        /*0092*/ 	.short	0x0020


	//----- nvinfo : EIATTR_SW_WAR
	.align		4
.L_23:
        /*0094*/ 	.byte	0x04, 0x36
        /*0096*/ 	.short	(.L_25 - .L_24)
.L_24:
        /*0098*/ 	.word	0x00000008
.L_25:


//--------------------- .nv.callgraph             --------------------------
	.section	.nv.callgraph,"",@"SHT_CUDA_CALLGRAPH"
	.align	4
	.sectionentsize	8
	.align		4
        /*0000*/ 	.word	0x00000000
	.align		4
        /*0004*/ 	.word	0xffffffff
	.align		4
        /*0008*/ 	.word	0x00000000
	.align		4
        /*000c*/ 	.word	0xfffffffe
	.align		4
        /*0010*/ 	.word	0x00000000
	.align		4
        /*0014*/ 	.word	0xfffffffd
	.align		4
        /*0018*/ 	.word	0x00000000
	.align		4
        /*001c*/ 	.word	0xfffffffc


//--------------------- .text._Z12isAllowedGpuPiiiiS_ --------------------------
	.section	.text._Z12isAllowedGpuPiiiiS_,"ax",@progbits
	.align	128
        .global         _Z12isAllowedGpuPiiiiS_
        .type           _Z12isAllowedGpuPiiiiS_,@function
        .size           _Z12isAllowedGpuPiiiiS_,(.L_x_13 - _Z12isAllowedGpuPiiiiS_)
        .other          _Z12isAllowedGpuPiiiiS_,@"STO_CUDA_ENTRY STV_DEFAULT"
_Z12isAllowedGpuPiiiiS_:
.text._Z12isAllowedGpuPiiiiS_:
[----:B------:R-:W-:Y:S01]  /*0000*/  LDC R1, c[0x0][0x37c] ;  /* 0x0000df00ff017b82 */ /* 0x000fe20000000800 */
[----:B------:R-:W0:Y:S01]  /*0010*/  S2R R0, SR_TID.X ;  /* 0x0000000000007919 */ /* 0x000e220000002100 */
[----:B------:R-:W1:Y:S01]  /*0020*/  LDCU UR8, c[0x0][0x38c] ;  /* 0x00007180ff0877ac */ /* 0x000e620008000800 */
[----:B------:R-:W-:Y:S01]  /*0030*/  BSSY.RECONVERGENT B0, `(.L_x_0) ;  /* 0x0000018000007945 */ /* 0x000fe20003800200 */
[----:B------:R-:W0:Y:S01]  /*0040*/  S2R R3, SR_CTAID.X ;  /* 0x0000000000037919 */ /* 0x000e220000002500 */
[----:B------:R-:W0:Y:S01]  /*0050*/  LDCU UR4, c[0x0][0x360] ;  /* 0x00006c00ff0477ac */ /* 0x000e220008000800 */
[----:B------:R-:W2:Y:S01]  /*0060*/  S2R R6, SR_TID.Y ;  /* 0x0000000000067919 */ /* 0x000ea20000002200 */
[----:B------:R-:W2:Y:S01]  /*0070*/  LDCU UR5, c[0x0][0x364] ;  /* 0x00006c80ff0577ac */ /* 0x000ea20008000800 */
[----:B------:R-:W2:Y:S01]  /*0080*/  S2R R5, SR_CTAID.Y ;  /* 0x0000000000057919 */ /* 0x000ea20000002600 */
[----:B------:R-:W3:Y:S01]  /*0090*/  LDCU UR9, c[0x0][0x388] ;  /* 0x00007100ff0977ac */ /* 0x000ee20008000800 */
[----:B------:R-:W4:Y:S01]  /*00a0*/  LDCU.64 UR6, c[0x0][0x358] ;  /* 0x00006b00ff0677ac */ /* 0x000f220008000a00 */
[----:B-1----:R-:W-:Y:S01]  /*00b0*/  UISETP.GE.AND UP0, UPT, UR8, 0x1, UPT ;  /* 0x000000010800788c */ /* 0x002fe2000bf06270 */
[----:B------:R-:W1:Y:S01]  /*00c0*/  LDCU UR10, c[0x0][0x390] ;  /* 0x00007200ff0a77ac */ /* 0x000e620008000800 */
[----:B---3--:R-:W-:-:S02]  /*00d0*/  IMAD.U32 R7, RZ, RZ, UR9 ;  /* 0x00000009ff077e24 */ /* 0x008fc4000f8e00ff */
[----:B0-----:R-:W-:-:S05]  /*00e0*/  IMAD R0, R3, UR4, R0 ;  /* 0x0000000403007c24 */ /* 0x001fca000f8e0200 */
[----:B------:R-:W-:Y:S01]  /*00f0*/  IADD3 R8, PT, PT, R0, UR8, RZ ;  /* 0x0000000800087c10 */ /* 0x000fe2000fffe0ff */
[----:B--2---:R-:W-:Y:S01]  /*0100*/  IMAD R6, R5, UR5, R6 ;  /* 0x0000000505067c24 */ /* 0x004fe2000f8e0206 */
[----:B-1--4-:R-:W-:Y:S06]  /*0110*/  BRA.U !UP0, `(.L_x_1) ;  /* 0x0000000108247547 */ /* 0x012fec000b800000 */
[----:B------:R-:W0:Y:S01]  /*0120*/  LDC.64 R4, c[0x0][0x380] ;  /* 0x0000e000ff047b82 */ /* 0x000e220000000a00 */
[----:B------:R-:W-:-:S07]  /*0130*/  IMAD.MOV.U32 R9, RZ, RZ, R0 ;  /* 0x000000ffff097224 */ /* 0x000fce00078e0000 */
.L_x_3:
[----:B0-----:R-:W-:-:S06]  /*0140*/  IMAD.WIDE R2, R9, 0x4, R4 ;  /* 0x0000000409027825 */ /* 0x001fcc00078e0204 */
[----:B------:R-:W2:Y:S02]  /*0150*/  LDG.E R2, desc[UR6][R2.64] ;  /* 0x0000000602027981 */ /* 0x000ea4000c1e1900 */
[----:B--2---:R-:W-:-:S13]  /*0160*/  ISETP.NE.AND P0, PT, R2, 0x1, PT ;  /* 0x000000010200780c */ /* 0x004fda0003f05270 */
[----:B------:R-:W-:Y:S05]  /*0170*/  @!P0 BRA `(.L_x_2) ;  /* 0x0000000000d08947 */ /* 0x000fea0003800000 */
[----:B------:R-:W-:-:S04]  /*0180*/  IADD3 R9, PT, PT, R9, 0x1, RZ ;  /* 0x0000000109097810 */ /* 0x000fc80007ffe0ff */
[----:B------:R-:W-:-:S13]  /*0190*/  ISETP.GE.AND P0, PT, R9, R8, PT ;  /* 0x000000080900720c */ /* 0x000fda0003f06270 */
[----:B------:R-:W-:Y:S05]  /*01a0*/  @!P0 BRA `(.L_x_3) ;  /* 0xfffffffc00e48947 */ /* 0x000fea000383ffff */
.L_x_1:
[----:B------:R-:W-:Y:S05]  /*01b0*/  BSYNC.RECONVERGENT B0 ;  /* 0x0000000000007941 */ /* 0x000fea0003800200 */
.L_x_0:
[----:B------:R-:W0:Y:S01]  /*01c0*/  LDCU.64 UR8, c[0x0][0x388] ;  /* 0x00007100ff0877ac */ /* 0x000e220008000a00 */
[----:B------:R-:W-:Y:S01]  /*01d0*/  BSSY.RECONVERGENT B0, `(.L_x_4) ;  /* 0x0000011000007945 */ /* 0x000fe20003800200 */
[----:B0-----:R-:W-:-:S04]  /*01e0*/  ULOP3.LUT UR4, UR8, UR9, URZ, 0xfc, !UPT ;  /* 0x0000000908047292 */ /* 0x001fc8000f8efcff */
[----:B------:R-:W-:-:S09]  /*01f0*/  UISETP.GE.AND UP0, UPT, UR4, URZ, UPT ;  /* 0x000000ff0400728c */ /* 0x000fd2000bf06270 */
[----:B------:R-:W-:Y:S05]  /*0200*/  BRA.U !UP0, `(.L_x_5) ;  /* 0x0000000108347547 */ /* 0x000fea000b800000 */
[----:B------:R-:W0:Y:S01]  /*0210*/  LDC.64 R4, c[0x0][0x380] ;  /* 0x0000e000ff047b82 */ /* 0x000e220000000a00 */
[----:B------:R-:W-:Y:S01]  /*0220*/  VIADD R9, R6, UR8 ;  /* 0x0000000806097c36 */ /* 0x000fe20008000000 */
[----:B------:R-:W-:-:S07]  /*0230*/  MOV R10, R8 ;  /* 0x00000008000a7202 */ /* 0x000fce0000000f00 */
.L_x_7:
[----:B------:R-:W-:-:S04]  /*0240*/  IMAD R3, R9, UR10, R10 ;  /* 0x0000000a09037c24 */ /* 0x000fc8000f8e020a */
[----:B0-----:R-:W-:-:S06]  /*0250*/  IMAD.WIDE R2, R3, 0x4, R4 ;  /* 0x0000000403027825 */ /* 0x001fcc00078e0204 */
[----:B------:R-:W2:Y:S02]  /*0260*/  LDG.E R2, desc[UR6][R2.64] ;  /* 0x0000000602027981 */ /* 0x000ea4000c1e1900 */
[----:B--2---:R-:W-:-:S13]  /*0270*/  ISETP.NE.AND P0, PT, R2, 0x1, PT ;  /* 0x000000010200780c */ /* 0x004fda0003f05270 */
[----:B------:R-:W-:Y:S05]  /*0280*/  @!P0 BRA `(.L_x_6) ;  /* 0x0000000000808947 */ /* 0x000fea0003800000 */
[C---:B------:R-:W-:Y:S02]  /*0290*/  ISETP.GT.AND P0, PT, R10.reuse, R0, PT ;  /* 0x000000000a00720c */ /* 0x040fe40003f04270 */
[C---:B------:R-:W-:Y:S01]  /*02a0*/  ISETP.GT.AND P1, PT, R9.reuse, R6, PT ;  /* 0x000000060900720c */ /* 0x040fe20003f24270 */
[----:B------:R-:W-:Y:S01]  /*02b0*/  VIADD R9, R9, 0xffffffff ;  /* 0xffffffff09097836 */ /* 0x000fe20000000000 */
[----:B------:R-:W-:-:S11]  /*02c0*/  IADD3 R10, PT, PT, R10, -0x1, RZ ;  /* 0xffffffff0a0a7810 */ /* 0x000fd60007ffe0ff */
[----:B------:R-:W-:Y:S05]  /*02d0*/  @P0 BRA P1, `(.L_x_7) ;  /* 0xfffffffc00d80947 */ /* 0x000fea000083ffff */
.L_x_5:
[----:B------:R-:W-:Y:S05]  /*02e0*/  BSYNC.RECONVERGENT B0 ;  /* 0x0000000000007941 */ /* 0x000fea0003800200 */
.L_x_4:
[----:B------:R-:W0:Y:S01]  /*02f0*/  LDCU.64 UR4, c[0x0][0x388] ;  /* 0x00007100ff0477ac */ /* 0x000e220008000a00 */
[----:B------:R-:W1:Y:S01]  /*0300*/  LDC R6, c[0x0][0x390] ;  /* 0x0000e400ff067b82 */ /* 0x000e620000000800 */
[----:B------:R-:W-:Y:S01]  /*0310*/  BSSY.RECONVERGENT B0, `(.L_x_8) ;  /* 0x0000010000007945 */ /* 0x000fe20003800200 */
[----:B------:R-:W2:Y:S06]  /*0320*/  LDCU UR8, c[0x0][0x390] ;  /* 0x00007200ff0877ac */ /* 0x000eac0008000800 */
[----:B------:R-:W3:Y:S01]  /*0330*/  LDC.64 R4, c[0x0][0x380] ;  /* 0x0000e000ff047b82 */ /* 0x000ee20000000a00 */
[----:B0-----:R-:W-:-:S04]  /*0340*/  UISETP.GE.AND UP0, UPT, UR5, URZ, UPT ;  /* 0x000000ff0500728c */ /* 0x001fc8000bf06270 */
[----:B--2---:R-:W-:-:S09]  /*0350*/  UISETP.GE.OR UP0, UPT, UR4, UR8, !UP0 ;  /* 0x000000080400728c */ /* 0x004fd2000c706670 */
[----:B------:R-:W-:Y:S05]  /*0360*/  BRA.U UP0, `(.L_x_9) ;  /* 0x0000000100287547 */ /* 0x000fea000b800000 */
.L_x_11:
[----:B-1----:R-:W-:-:S04]  /*0370*/  IMAD R3, R7, R6, R8 ;  /* 0x0000000607037224 */ /* 0x002fc800078e0208 */
[----:B---3--:R-:W-:-:S06]  /*0380*/  IMAD.WIDE R2, R3, 0x4, R4 ;  /* 0x0000000403027825 */ /* 0x008fcc00078e0204 */
[----:B------:R-:W2:Y:S02]  /*0390*/  LDG.E R2, desc[UR6][R2.64] ;  /* 0x0000000602027981 */ /* 0x000ea4000c1e1900 */
[----:B--2---:R-:W-:-:S13]  /*03a0*/  ISETP.NE.AND P0, PT, R2, 0x1, PT ;  /* 0x000000010200780c */ /* 0x004fda0003f05270 */
[----:B------:R-:W-:Y:S05]  /*03b0*/  @!P0 BRA `(.L_x_10) ;  /* 0x0000000000288947 */ /* 0x000fea0003800000 */
[----:B------:R-:W-:Y:S01]  /*03c0*/  VIADD R7, R7, 0x1 ;  /* 0x0000000107077836 */ /* 0x000fe20000000000 */
[C---:B------:R-:W-:Y:S02]  /*03d0*/  ISETP.GT.AND P1, PT, R8.reuse, R0, PT ;  /* 0x000000000800720c */ /* 0x040fe40003f24270 */
[----:B------:R-:W-:Y:S02]  /*03e0*/  IADD3 R8, PT, PT, R8, -0x1, RZ ;  /* 0xffffffff08087810 */ /* 0x000fe40007ffe0ff */
[----:B------:R-:W-:-:S13]  /*03f0*/  ISETP.GE.AND P0, PT, R7, R6, PT ;  /* 0x000000060700720c */ /* 0x000fda0003f06270 */
[----:B------:R-:W-:Y:S05]  /*0400*/  @!P0 BRA P1, `(.L_x_11) ;  /* 0xfffffffc00d88947 */ /* 0x000fea000083ffff */
.L_x_9:
[----:B------:R-:W-:Y:S05]  /*0410*/  BSYNC.RECONVERGENT B0 ;  /* 0x0000000000007941 */ /* 0x000fea0003800200 */
.L_x_8:
[----:B------:R-:W0:Y:S01]  /*0420*/  LDC.64 R2, c[0x0][0x398] ;  /* 0x0000e600ff027b82 */ /* 0x000e220000000a00 */
[----:B---3--:R-:W-:-:S05]  /*0430*/  IMAD.MOV.U32 R5, RZ, RZ, 0x1 ;  /* 0x00000001ff057424 */ /* 0x008fca00078e00ff */
[----:B0-----:R-:W-:Y:S01]  /*0440*/  STG.E desc[UR6][R2.64], R5 ;  /* 0x0000000502007986 */ /* 0x001fe2000c101906 */
[----:B------:R-:W-:Y:S05]  /*0450*/  EXIT ;  /* 0x000000000000794d */ /* 0x000fea0003800000 */
.L_x_10:
[----:B------:R-:W0:Y:S02]  /*0460*/  LDC.64 R2, c[0x0][0x398] ;  /* 0x0000e600ff027b82 */ /* 0x000e240000000a00 */
[----:B0-----:R-:W-:Y:S01]  /*0470*/  STG.E desc[UR6][R2.64], RZ ;  /* 0x000000ff02007986 */ /* 0x001fe2000c101906 */
[----:B------:R-:W-:Y:S05]  /*0480*/  EXIT ;  /* 0x000000000000794d */ /* 0x000fea0003800000 */
.L_x_6:
[----:B------:R-:W0:Y:S02]  /*0490*/  LDC.64 R2, c[0x0][0x398] ;  /* 0x0000e600ff027b82 */ /* 0x000e240000000a00 */
[----:B0-----:R-:W-:Y:S01]  /*04a0*/  STG.E desc[UR6][R2.64], RZ ;  /* 0x000000ff02007986 */ /* 0x001fe2000c101906 */
[----:B------:R-:W-:Y:S05]  /*04b0*/  EXIT ;  /* 0x000000000000794d */ /* 0x000fea0003800000 */
.L_x_2:
[----:B------:R-:W0:Y:S02]  /*04c0*/  LDC.64 R2, c[0x0][0x398] ;  /* 0x0000e600ff027b82 */ /* 0x000e240000000a00 */
[----:B0-----:R-:W-:Y:S01]  /*04d0*/  STG.E desc[UR6][R2.64], RZ ;  /* 0x000000ff02007986 */ /* 0x001fe2000c101906 */
[----:B------:R-:W-:Y:S05]  /*04e0*/  EXIT ;  /* 0x000000000000794d */ /* 0x000fea0003800000 */
.L_x_12:
[----:B------:R-:W-:-:S00]  /*04f0*/  BRA `(.L_x_12) ;  /* 0xfffffffc00fc7947 */ /* 0x000fc0000383ffff */
[----:B------:R-:W-:-:S00]  /*0500*/  NOP ;  /* 0x0000000000007918 */ /* 0x000fc00000000000 */
[----:B------:R-:W-:-:S00]  /*0510*/  NOP ;  /* 0x0000000000007918 */ /* 0x000fc00000000000 */
[----:B------:R-:W-:-:S00]  /*0520*/  NOP ;  /* 0x0000000000007918 */ /* 0x000fc00000000000 */
[----:B------:R-:W-:-:S00]  /*0530*/  NOP ;  /* 0x0000000000007918 */ /* 0x000fc00000000000 */
[----:B------:R-:W-:-:S00]  /*0540*/  NOP ;  /* 0x0000000000007918 */ /* 0x000fc00000000000 */
[----:B------:R-:W-:-:S00]  /*0550*/  NOP ;  /* 0x0000000000007918 */ /* 0x000fc00000000000 */
[----:B------:R-:W-:-:S00]  /*0560*/  NOP ;  /* 0x0000000000007918 */ /* 0x000fc00000000000 */
[----:B------:R-:W-:-:S00]  /*0570*/  NOP ;  /* 0x0000000000007918 */ /* 0x000fc00000000000 */
.L_x_13:


//--------------------- .nv.shared.reserved.0     --------------------------
	.section	.nv.shared.reserved.0,"aw",@nobits
	.weak		__nv_reservedSMEM_offset_0_alias
	.size		__nv_reservedSMEM_offset_0_alias, 0, 64
	.other		__nv_reservedSMEM_offset_0_alias,@"STO_CUDA_RESERVED_SHARED STV_DEFAULT"
__nv_reservedSMEM_offset_0_alias:
	.zero		0
	.zero		64


//--------------------- .nv.constant0._Z12isAllowedGpuPiiiiS_ --------------------------
	.section	.nv.constant0._Z12isAllowedGpuPiiiiS_,"a",@progbits
	.sectionflags	@""
	.align	4
.nv.constant0._Z12isAllowedGpuPiiiiS_:
	.zero		928


//--------------------- SYMBOLS --------------------------

	.type		.nv.reservedSmem.offset0,@object
	.size		.nv.reservedSmem.offset0,0x4
